//
// Generated by NVIDIA NVVM Compiler
//
// Compiler Build ID: CL-36424714
// Cuda compilation tools, release 13.0, V13.0.88
// Based on NVVM 20.0.0
//

.version 9.0
.target sm_100
.address_size 64

	// .globl	_Z19calculateMyPositionv
.extern .func  (.param .b32 func_retval0) vprintf
(
	.param .b64 vprintf_param_0,
	.param .b64 vprintf_param_1
)
;
.global .align 1 .b8 $str[57] = {37, 48, 55, 100, 32, 124, 32, 66, 108, 111, 99, 107, 32, 40, 37, 100, 32, 37, 100, 32, 37, 100, 41, 32, 61, 32, 37, 51, 100, 32, 124, 32, 84, 104, 114, 101, 97, 100, 32, 40, 37, 100, 32, 37, 100, 32, 37, 100, 41, 32, 61, 32, 37, 51, 100, 10};

.visible .entry _Z19calculateMyPositionv()
{
	.local .align 8 .b8 	__local_depot0[40];
	.reg .b64 	%SP;
	.reg .b64 	%SPL;
	.reg .b32 	%r<21>;
	.reg .b64 	%rd<5>;

	mov.u64 	%SPL, __local_depot0;
	cvta.local.u64 	%SP, %SPL;
	add.u64 	%rd1, %SP, 0;
	add.u64 	%rd2, %SPL, 0;
	mov.u32 	%r1, %ctaid.x;
	mov.u32 	%r2, %ctaid.y;
	mov.u32 	%r3, %nctaid.x;
	mov.u32 	%r4, %ctaid.z;
	mov.u32 	%r5, %nctaid.y;
	mad.lo.s32 	%r6, %r4, %r5, %r2;
	mad.lo.s32 	%r7, %r6, %r3, %r1;
	mov.u32 	%r8, %ntid.x;
	mov.u32 	%r9, %ntid.y;
	mov.u32 	%r10, %ntid.z;
	mul.lo.s32 	%r11, %r9, %r8;
	mul.lo.s32 	%r12, %r11, %r10;
	mov.u32 	%r13, %tid.x;
	mov.u32 	%r14, %tid.y;
	mov.u32 	%r15, %tid.z;
	mad.lo.s32 	%r16, %r15, %r9, %r14;
	mad.lo.s32 	%r17, %r16, %r8, %r13;
	mad.lo.s32 	%r18, %r12, %r7, %r17;
	st.local.v2.u32 	[%rd2], {%r18, %r1};
	st.local.v2.u32 	[%rd2+8], {%r2, %r4};
	st.local.v2.u32 	[%rd2+16], {%r7, %r13};
	st.local.v2.u32 	[%rd2+24], {%r14, %r15};
	st.local.u32 	[%rd2+32], %r17;
	mov.u64 	%rd3, $str;
	cvta.global.u64 	%rd4, %rd3;
	{ // callseq 0, 0
	.param .b64 param0;
	st.param.b64 	[param0], %rd4;
	.param .b64 param1;
	st.param.b64 	[param1], %rd1;
	.param .b32 retval0;
	call.uni (retval0), 
	vprintf, 
	(
	param0, 
	param1
	);
	ld.param.b32 	%r19, [retval0];
	} // callseq 0
	ret;

}


// ===== COMPILED SASS (sm_100) =====

	.target	sm_100

	.elftype	@"ET_EXEC"


//--------------------- .note.nv.tkinfo           --------------------------
	.section	.note.nv.tkinfo,"",@"SHT_NOTE"
	.sectionflags	@"SHF_NOTE_NV_TKINFO"
	.tkinfo
        /*0018*/ 	.word	0x00000002
        /*0030*/ 	.string	""
        /*0030*/ 	.string	"ptxas"
        /*0030*/ 	.string	"Cuda compilation tools, release 13.0, V13.0.88"
        /*0030*/ 	.string	"Build cuda_13.0.r13.0/compiler.36424714_0"
        /*0030*/ 	.string	"-arch sm_100 -m 64 "



//--------------------- .note.nv.cuinfo           --------------------------
	.section	.note.nv.cuinfo,"",@"SHT_NOTE"
	.sectionflags	@"SHF_NOTE_NV_CUINFO"
        /*0018*/ 	.short	0x0002
        /*001a*/ 	.short	0x0064
        /*001c*/ 	.short	0x0082
	.zero		2


//--------------------- .nv.info                  --------------------------
	.section	.nv.info,"",@"SHT_CUDA_INFO"
	.align	4


	//----- nvinfo : EIATTR_REGCOUNT
	.align		4
        /*0000*/ 	.byte	0x04, 0x2f
        /*0002*/ 	.short	(.L_2 - .L_1)
	.align		4
.L_1:
        /*0004*/ 	.word	index@(_Z19calculateMyPositionv)
        /*0008*/ 	.word	0x00000018


	//----- nvinfo : EIATTR_FRAME_SIZE
	.align		4
.L_2:
        /*000c*/ 	.byte	0x04, 0x11
        /*000e*/ 	.short	(.L_4 - .L_3)
	.align		4
.L_3:
        /*0010*/ 	.word	index@(_Z19calculateMyPositionv)
        /*0014*/ 	.word	0x00000028


	//----- nvinfo : EIATTR_MIN_STACK_SIZE
	.align		4
.L_4:
        /*0018*/ 	.byte	0x04, 0x12
        /*001a*/ 	.short	(.L_6 - .L_5)
	.align		4
.L_5:
        /*001c*/ 	.word	index@(_Z19calculateMyPositionv)
        /*0020*/ 	.word	0x00000028
.L_6:


//--------------------- .nv.compat                --------------------------
	.section	.nv.compat,"",@"SHT_CUDA_COMPAT_INFO"
	.align	4
        /*0000*/ 	.byte	0x02, 0x09, 0x00, 0x00, 0x02, 0x02, 0x01, 0x00, 0x02, 0x05, 0x05, 0x00, 0x03, 0x07, 0x01, 0x01
        /*0010*/ 	.byte	0x02, 0x03, 0x00, 0x00, 0x02, 0x06, 0x01, 0x00, 0x04, 0x0b, 0x08, 0x00, 0x09, 0x00, 0x00, 0x00
        /*0020*/ 	.byte	0x00, 0x00, 0x00, 0x00


//--------------------- .nv.info._Z19calculateMyPositionv --------------------------
	.section	.nv.info._Z19calculateMyPositionv,"",@"SHT_CUDA_INFO"
	.sectionflags	@""
	.align	4


	//----- nvinfo : EIATTR_CUDA_API_VERSION
	.align		4
        /*0000*/ 	.byte	0x04, 0x37
        /*0002*/ 	.short	(.L_8 - .L_7)
.L_7:
        /*0004*/ 	.word	0x00000082


	//----- nvinfo : EIATTR_SPARSE_MMA_MASK
	.align		4
.L_8:
        /*0008*/ 	.byte	0x03, 0x50
        /*000a*/ 	.short	0x0000


	//----- nvinfo : EIATTR_MAXREG_COUNT
	.align		4
        /*000c*/ 	.byte	0x03, 0x1b
        /*000e*/ 	.short	0x00ff


	//----- nvinfo : EIATTR_EXTERNS
	.align		4
        /*0010*/ 	.byte	0x04, 0x0f
        /*0012*/ 	.short	(.L_10 - .L_9)


	//   ....[0]....
	.align		4
.L_9:
        /*0014*/ 	.word	index@(vprintf)


	//----- nvinfo : EIATTR_MERCURY_ISA_VERSION
	.align		4
.L_10:
        /*0018*/ 	.byte	0x03, 0x5f
        /*001a*/ 	.short	0x0101


	//----- nvinfo : EIATTR_VRC_CTA_INIT_COUNT
	.align		4
        /*001c*/ 	.byte	0x02, 0x4a
	.zero		1
	.zero		1


	//----- nvinfo : EIATTR_SYSCALL_OFFSETS
	.align		4
        /*0020*/ 	.byte	0x04, 0x46
        /*0022*/ 	.short	(.L_12 - .L_11)


	//   ....[0]....
.L_11:
        /*0024*/ 	.word	0x00000230


	//----- nvinfo : EIATTR_EXIT_INSTR_OFFSETS
	.align		4
.L_12:
        /*0028*/ 	.byte	0x04, 0x1c
        /*002a*/ 	.short	(.L_14 - .L_13)


	//   ....[0]....
.L_13:
        /*002c*/ 	.word	0x00000240


	//----- nvinfo : EIATTR_SW_WAR
	.align		4
.L_14:
        /*0030*/ 	.byte	0x04, 0x36
        /*0032*/ 	.short	(.L_16 - .L_15)
.L_15:
        /*0034*/ 	.word	0x00000008
.L_16:


//--------------------- .nv.callgraph             --------------------------
	.section	.nv.callgraph,"",@"SHT_CUDA_CALLGRAPH"
	.align	4
	.sectionentsize	8
	.align		4
        /*0000*/ 	.word	0x00000000
	.align		4
        /*0004*/ 	.word	0xffffffff
	.align		4
        /*0008*/ 	.word	index@(_Z19calculateMyPositionv)
	.align		4
        /*000c*/ 	.word	index@(vprintf)
	.align		4
        /*0010*/ 	.word	0x00000000
	.align		4
        /*0014*/ 	.word	0xfffffffe
	.align		4
        /*0018*/ 	.word	0x00000000
	.align		4
        /*001c*/ 	.word	0xfffffffd
	.align		4
        /*0020*/ 	.word	0x00000000
	.align		4
        /*0024*/ 	.word	0xfffffffc


//--------------------- .nv.constant4             --------------------------
	.section	.nv.constant4,"a",@progbits
	.align	8
	.align		8
.nv.constant4:
        /*0000*/ 	.dword	vprintf
	.align		8
        /*0008*/ 	.dword	$str


//--------------------- .text._Z19calculateMyPositionv --------------------------
	.section	.text._Z19calculateMyPositionv,"ax",@progbits
	.align	128
        .global         _Z19calculateMyPositionv
        .type           _Z19calculateMyPositionv,@function
        .size           _Z19calculateMyPositionv,(.L_x_2 - _Z19calculateMyPositionv)
        .other          _Z19calculateMyPositionv,@"STO_CUDA_ENTRY STV_DEFAULT"
_Z19calculateMyPositionv:
.text._Z19calculateMyPositionv:
[----:B------:R-:W0:Y:S01]  /*0000*/  LDC R1, c[0x0][0x37c] ;  /* 0x0000df00ff017b82 */ /* 0x000e220000000800 */
[----:B------:R-:W1:Y:S01]  /*0010*/  S2R R4, SR_CTAID.Y ;  /* 0x0000000000047919 */ /* 0x000e620000002600 */
[----:B------:R-:W2:Y:S01]  /*0020*/  LDCU UR6, c[0x0][0x2fc] ;  /* 0x00005f80ff0677ac */ /* 0x000ea20008000800 */
[----:B------:R-:W-:Y:S01]  /*0030*/  MOV R10, 0x0 ;  /* 0x00000000000a7802 */ /* 0x000fe20000000f00 */
[----:B------:R-:W1:Y:S01]  /*0040*/  S2R R5, SR_CTAID.Z ;  /* 0x0000000000057919 */ /* 0x000e620000002700 */
[----:B------:R-:W3:Y:S01]  /*0050*/  LDCU UR7, c[0x0][0x370] ;  /* 0x00006e00ff0777ac */ /* 0x000ee20008000800 */
[----:B0-----:R-:W-:Y:S01]  /*0060*/  IADD3 R1, PT, PT, R1, -0x28, RZ ;  /* 0xffffffd801017810 */ /* 0x001fe20007ffe0ff */
[----:B------:R-:W0:Y:S01]  /*0070*/  S2R R12, SR_TID.Y ;  /* 0x00000000000c7919 */ /* 0x000e220000002200 */
[----:B------:R-:W1:Y:S01]  /*0080*/  LDCU UR8, c[0x0][0x374] ;  /* 0x00006e80ff0877ac */ /* 0x000e620008000800 */
[----:B------:R-:W4:Y:S01]  /*0090*/  LDC.64 R10, c[0x4][R10] ;  /* 0x010000000a0a7b82 */ /* 0x000f220000000a00 */
[----:B------:R-:W0:Y:S01]  /*00a0*/  S2R R13, SR_TID.Z ;  /* 0x00000000000d7919 */ /* 0x000e220000002300 */
[----:B------:R-:W5:Y:S01]  /*00b0*/  LDCU UR9, c[0x0][0x360] ;  /* 0x00006c00ff0977ac */ /* 0x000f620008000800 */
[----:B------:R-:W3:Y:S01]  /*00c0*/  S2R R9, SR_CTAID.X ;  /* 0x0000000000097919 */ /* 0x000ee20000002500 */
[----:B------:R-:W5:Y:S01]  /*00d0*/  LDCU UR10, c[0x0][0x364] ;  /* 0x00006c80ff0a77ac */ /* 0x000f620008000800 */
[----:B------:R-:W2:Y:S01]  /*00e0*/  S2R R3, SR_TID.X ;  /* 0x0000000000037919 */ /* 0x000ea20000002100 */
[----:B------:R-:W1:Y:S01]  /*00f0*/  LDCU UR5, c[0x0][0x368] ;  /* 0x00006d00ff0577ac */ /* 0x000e620008000800 */
[----:B-----5:R-:W-:Y:S01]  /*0100*/  UIMAD UR4, UR9, UR10, URZ ;  /* 0x0000000a090472a4 */ /* 0x020fe2000f8e02ff */
[----:B-1----:R-:W-:Y:S01]  /*0110*/  IMAD R2, R5, UR8, R4 ;  /* 0x0000000805027c24 */ /* 0x002fe2000f8e0204 */
[----:B------:R1:W-:Y:S02]  /*0120*/  STL.64 [R1+0x8], R4 ;  /* 0x0000080401007387 */ /* 0x0003e40000100a00 */
[----:B------:R-:W-:Y:S01]  /*0130*/  UIMAD UR4, UR4, UR5, URZ ;  /* 0x00000005040472a4 */ /* 0x000fe2000f8e02ff */
[----:B------:R-:W5:Y:S01]  /*0140*/  LDCU UR5, c[0x0][0x2f8] ;  /* 0x00005f00ff0577ac */ /* 0x000f620008000800 */
[----:B0-----:R-:W-:Y:S01]  /*0150*/  IMAD R0, R13, UR10, R12 ;  /* 0x0000000a0d007c24 */ /* 0x001fe2000f8e020c */
[----:B------:R0:W-:Y:S01]  /*0160*/  STL.64 [R1+0x18], R12 ;  /* 0x0000180c01007387 */ /* 0x0001e20000100a00 */
[----:B---3--:R-:W-:-:S02]  /*0170*/  IMAD R2, R2, UR7, R9 ;  /* 0x0000000702027c24 */ /* 0x008fc4000f8e0209 */
[----:B--2---:R-:W-:-:S03]  /*0180*/  IMAD R0, R0, UR9, R3 ;  /* 0x0000000900007c24 */ /* 0x004fc6000f8e0203 */
[----:B------:R0:W-:Y:S01]  /*0190*/  STL.64 [R1+0x10], R2 ;  /* 0x0000100201007387 */ /* 0x0001e20000100a00 */
[----:B------:R-:W1:Y:S01]  /*01a0*/  LDCU.64 UR8, c[0x4][0x8] ;  /* 0x01000100ff0877ac */ /* 0x000e620008000a00 */
[----:B------:R-:W-:Y:S02]  /*01b0*/  IMAD R8, R2, UR4, R0 ;  /* 0x0000000402087c24 */ /* 0x000fe4000f8e0200 */
[----:B------:R0:W-:Y:S01]  /*01c0*/  STL [R1+0x20], R0 ;  /* 0x0000200001007387 */ /* 0x0001e20000100800 */
[----:B-----5:R-:W-:-:S03]  /*01d0*/  IADD3 R6, P0, PT, R1, UR5, RZ ;  /* 0x0000000501067c10 */ /* 0x020fc6000ff1e0ff */
[----:B------:R0:W-:Y:S01]  /*01e0*/  STL.64 [R1], R8 ;  /* 0x0000000801007387 */ /* 0x0001e20000100a00 */
[----:B------:R-:W-:Y:S02]  /*01f0*/  IADD3.X R7, PT, PT, RZ, UR6, RZ, P0, !PT ;  /* 0x00000006ff077c10 */ /* 0x000fe400087fe4ff */
[----:B-1----:R-:W-:Y:S02]  /*0200*/  MOV R4, UR8 ;  /* 0x0000000800047c02 */ /* 0x002fe40008000f00 */
[----:B0---4-:R-:W-:-:S07]  /*0210*/  MOV R5, UR9 ;  /* 0x0000000900057c02 */ /* 0x011fce0008000f00 */
[----:B------:R-:W-:-:S07]  /*0220*/  LEPC R20, `(.L_x_0) ;  /* 0x000000001014794e */ /* 0x000fce0000000000 */
[----:B------:R-:W-:Y:S05]  /*0230*/  CALL.ABS.NOINC R10 ;  /* 0x000000000a007343 */ /* 0x000fea0003c00000 */
.L_x_0:
[----:B------:R-:W-:Y:S05]  /*0240*/  EXIT ;  /* 0x000000000000794d */ /* 0x000fea0003800000 */
.L_x_1:
[----:B------:R-:W-:-:S00]  /*0250*/  BRA `(.L_x_1) ;  /* 0xfffffffc00fc7947 */ /* 0x000fc0000383ffff */
[----:B------:R-:W-:-:S00]  /*0260*/  NOP ;  /* 0x0000000000007918 */ /* 0x000fc00000000000 */
        /* <DEDUP_REMOVED lines=9> */
.L_x_2:


//--------------------- .nv.global.init           --------------------------
	.section	.nv.global.init,"aw",@progbits
.nv.global.init:
	.type		$str,@object
	.size		$str,(.L_0 - $str)
$str:
        /*0000*/ 	.byte	0x25, 0x30, 0x37, 0x64, 0x20, 0x7c, 0x20, 0x42, 0x6c, 0x6f, 0x63, 0x6b, 0x20, 0x28, 0x25, 0x64
        /*0010*/ 	.byte	0x20, 0x25, 0x64, 0x20, 0x25, 0x64, 0x29, 0x20, 0x3d, 0x20, 0x25, 0x33, 0x64, 0x20, 0x7c, 0x20
        /*0020*/ 	.byte	0x54, 0x68, 0x72, 0x65, 0x61, 0x64, 0x20, 0x28, 0x25, 0x64, 0x20, 0x25, 0x64, 0x20, 0x25, 0x64
        /*0030*/ 	.byte	0x29, 0x20, 0x3d, 0x20, 0x25, 0x33, 0x64, 0x0a, 0x00
.L_0:


//--------------------- .nv.shared.reserved.0     --------------------------
	.section	.nv.shared.reserved.0,"aw",@nobits
	.weak		__nv_reservedSMEM_offset_0_alias
	.size		__nv_reservedSMEM_offset_0_alias, 0, 64
	.other		__nv_reservedSMEM_offset_0_alias,@"STO_CUDA_RESERVED_SHARED STV_DEFAULT"
__nv_reservedSMEM_offset_0_alias:
	.zero		0
	.zero		64


//--------------------- .nv.constant0._Z19calculateMyPositionv --------------------------
	.section	.nv.constant0._Z19calculateMyPositionv,"a",@progbits
	.sectionflags	@""
	.align	4
.nv.constant0._Z19calculateMyPositionv:
	.zero		896


//--------------------- SYMBOLS --------------------------

	.type		.nv.reservedSmem.offset0,@object
	.size		.nv.reservedSmem.offset0,0x4
	.type		vprintf,@function
